//
// Generated by NVIDIA NVVM Compiler
//
// Compiler Build ID: CL-36424714
// Cuda compilation tools, release 13.0, V13.0.88
// Based on NVVM 20.0.0
//

.version 9.0
.target sm_100
.address_size 64

	// .globl	_Z7productPiS_S_
// _ZZ7productPiS_S_E2as has been demoted

.visible .entry _Z7productPiS_S_(
	.param .u64 .ptr .align 1 _Z7productPiS_S__param_0,
	.param .u64 .ptr .align 1 _Z7productPiS_S__param_1,
	.param .u64 .ptr .align 1 _Z7productPiS_S__param_2
)
{
	.reg .b32 	%r<23>;
	.reg .b64 	%rd<11>;
	// demoted variable
	.shared .align 4 .b8 _ZZ7productPiS_S_E2as[4096];
	ld.param.u64 	%rd1, [_Z7productPiS_S__param_0];
	ld.param.u64 	%rd2, [_Z7productPiS_S__param_1];
	ld.param.u64 	%rd3, [_Z7productPiS_S__param_2];
	mov.u32 	%r1, %tid.x;
	mov.u32 	%r2, %ctaid.x;
	mov.u32 	%r3, %ntid.x;
	mad.lo.s32 	%r4, %r2, %r3, %r1;
	cvta.to.global.u64 	%rd4, %rd1;
	cvta.to.global.u64 	%rd5, %rd2;
	cvta.to.global.u64 	%rd6, %rd3;
	mul.wide.s32 	%rd7, %r4, 4;
	add.s64 	%rd8, %rd4, %rd7;
	ld.global.u32 	%r5, [%rd8];
	add.s64 	%rd9, %rd5, %rd7;
	ld.global.u32 	%r6, [%rd9];
	mul.lo.s32 	%r7, %r6, %r5;
	add.s64 	%rd10, %rd6, %rd7;
	st.global.u32 	[%rd10], %r7;
	ld.global.u32 	%r8, [%rd8+8192];
	ld.global.u32 	%r9, [%rd9+8192];
	mul.lo.s32 	%r10, %r9, %r8;
	st.global.u32 	[%rd10+8192], %r10;
	ld.global.u32 	%r11, [%rd8+16384];
	ld.global.u32 	%r12, [%rd9+16384];
	mul.lo.s32 	%r13, %r12, %r11;
	st.global.u32 	[%rd10+16384], %r13;
	ld.global.u32 	%r14, [%rd8+24576];
	ld.global.u32 	%r15, [%rd9+24576];
	mul.lo.s32 	%r16, %r15, %r14;
	st.global.u32 	[%rd10+24576], %r16;
	ld.global.u32 	%r17, [%rd8+32768];
	ld.global.u32 	%r18, [%rd9+32768];
	mul.lo.s32 	%r19, %r18, %r17;
	st.global.u32 	[%rd10+32768], %r19;
	shl.b32 	%r20, %r1, 2;
	mov.u32 	%r21, _ZZ7productPiS_S_E2as;
	add.s32 	%r22, %r21, %r20;
	st.shared.u32 	[%r22], %r17;
	ret;

}


// ===== COMPILED SASS (sm_100) =====

	.target	sm_100

	.elftype	@"ET_EXEC"


//--------------------- .note.nv.tkinfo           --------------------------
	.section	.note.nv.tkinfo,"",@"SHT_NOTE"
	.sectionflags	@"SHF_NOTE_NV_TKINFO"
	.tkinfo
        /*0018*/ 	.word	0x00000002
        /*0030*/ 	.string	""
        /*0030*/ 	.string	"ptxas"
        /*0030*/ 	.string	"Cuda compilation tools, release 13.0, V13.0.88"
        /*0030*/ 	.string	"Build cuda_13.0.r13.0/compiler.36424714_0"
        /*0030*/ 	.string	"-arch sm_100 -m 64 "



//--------------------- .note.nv.cuinfo           --------------------------
	.section	.note.nv.cuinfo,"",@"SHT_NOTE"
	.sectionflags	@"SHF_NOTE_NV_CUINFO"
        /*0018*/ 	.short	0x0002
        /*001a*/ 	.short	0x0064
        /*001c*/ 	.short	0x0082
	.zero		2


//--------------------- .nv.info                  --------------------------
	.section	.nv.info,"",@"SHT_CUDA_INFO"
	.align	4


	//----- nvinfo : EIATTR_REGCOUNT
	.align		4
        /*0000*/ 	.byte	0x04, 0x2f
        /*0002*/ 	.short	(.L_1 - .L_0)
	.align		4
.L_0:
        /*0004*/ 	.word	index@(_Z7productPiS_S_)
        /*0008*/ 	.word	0x00000012


	//----- nvinfo : EIATTR_FRAME_SIZE
	.align		4
.L_1:
        /*000c*/ 	.byte	0x04, 0x11
        /*000e*/ 	.short	(.L_3 - .L_2)
	.align		4
.L_2:
        /*0010*/ 	.word	index@(_Z7productPiS_S_)
        /*0014*/ 	.word	0x00000000


	//----- nvinfo : EIATTR_MIN_STACK_SIZE
	.align		4
.L_3:
        /*0018*/ 	.byte	0x04, 0x12
        /*001a*/ 	.short	(.L_5 - .L_4)
	.align		4
.L_4:
        /*001c*/ 	.word	index@(_Z7productPiS_S_)
        /*0020*/ 	.word	0x00000000
.L_5:


//--------------------- .nv.compat                --------------------------
	.section	.nv.compat,"",@"SHT_CUDA_COMPAT_INFO"
	.align	4
        /*0000*/ 	.byte	0x02, 0x09, 0x00, 0x00, 0x02, 0x02, 0x01, 0x00, 0x02, 0x05, 0x05, 0x00, 0x03, 0x07, 0x01, 0x01
        /*0010*/ 	.byte	0x02, 0x03, 0x00, 0x00, 0x02, 0x06, 0x01, 0x00, 0x04, 0x0b, 0x08, 0x00, 0x09, 0x00, 0x00, 0x00
        /*0020*/ 	.byte	0x00, 0x00, 0x00, 0x00


//--------------------- .nv.info._Z7productPiS_S_ --------------------------
	.section	.nv.info._Z7productPiS_S_,"",@"SHT_CUDA_INFO"
	.sectionflags	@""
	.align	4


	//----- nvinfo : EIATTR_CUDA_API_VERSION
	.align		4
        /*0000*/ 	.byte	0x04, 0x37
        /*0002*/ 	.short	(.L_7 - .L_6)
.L_6:
        /*0004*/ 	.word	0x00000082


	//----- nvinfo : EIATTR_KPARAM_INFO
	.align		4
.L_7:
        /*0008*/ 	.byte	0x04, 0x17
        /*000a*/ 	.short	(.L_9 - .L_8)
.L_8:
        /*000c*/ 	.word	0x00000000
        /*0010*/ 	.short	0x0002
        /*0012*/ 	.short	0x0010
        /*0014*/ 	.byte	0x00, 0xf5, 0x21, 0x00


	//----- nvinfo : EIATTR_KPARAM_INFO
	.align		4
.L_9:
        /*0018*/ 	.byte	0x04, 0x17
        /*001a*/ 	.short	(.L_11 - .L_10)
.L_10:
        /*001c*/ 	.word	0x00000000
        /*0020*/ 	.short	0x0001
        /*0022*/ 	.short	0x0008
        /*0024*/ 	.byte	0x00, 0xf5, 0x21, 0x00


	//----- nvinfo : EIATTR_KPARAM_INFO
	.align		4
.L_11:
        /*0028*/ 	.byte	0x04, 0x17
        /*002a*/ 	.short	(.L_13 - .L_12)
.L_12:
        /*002c*/ 	.word	0x00000000
        /*0030*/ 	.short	0x0000
        /*0032*/ 	.short	0x0000
        /*0034*/ 	.byte	0x00, 0xf5, 0x21, 0x00


	//----- nvinfo : EIATTR_SPARSE_MMA_MASK
	.align		4
.L_13:
        /*0038*/ 	.byte	0x03, 0x50
        /*003a*/ 	.short	0x0000


	//----- nvinfo : EIATTR_MAXREG_COUNT
	.align		4
        /*003c*/ 	.byte	0x03, 0x1b
        /*003e*/ 	.short	0x00ff


	//----- nvinfo : EIATTR_MERCURY_ISA_VERSION
	.align		4
        /*0040*/ 	.byte	0x03, 0x5f
        /*0042*/ 	.short	0x0101


	//----- nvinfo : EIATTR_VRC_CTA_INIT_COUNT
	.align		4
        /*0044*/ 	.byte	0x02, 0x4a
	.zero		1
	.zero		1


	//----- nvinfo : EIATTR_EXIT_INSTR_OFFSETS
	.align		4
        /*0048*/ 	.byte	0x04, 0x1c
        /*004a*/ 	.short	(.L_15 - .L_14)


	//   ....[0]....
.L_14:
        /*004c*/ 	.word	0x00000250


	//----- nvinfo : EIATTR_CBANK_PARAM_SIZE
	.align		4
.L_15:
        /*0050*/ 	.byte	0x03, 0x19
        /*0052*/ 	.short	0x0018


	//----- nvinfo : EIATTR_PARAM_CBANK
	.align		4
        /*0054*/ 	.byte	0x04, 0x0a
        /*0056*/ 	.short	(.L_17 - .L_16)
	.align		4
.L_16:
        /*0058*/ 	.word	index@(.nv.constant0._Z7productPiS_S_)
        /*005c*/ 	.short	0x0380
        /*005e*/ 	.short	0x0018


	//----- nvinfo : EIATTR_SW_WAR
	.align		4
.L_17:
        /*0060*/ 	.byte	0x04, 0x36
        /*0062*/ 	.short	(.L_19 - .L_18)
.L_18:
        /*0064*/ 	.word	0x00000008
.L_19:


//--------------------- .nv.callgraph             --------------------------
	.section	.nv.callgraph,"",@"SHT_CUDA_CALLGRAPH"
	.align	4
	.sectionentsize	8
	.align		4
        /*0000*/ 	.word	0x00000000
	.align		4
        /*0004*/ 	.word	0xffffffff
	.align		4
        /*0008*/ 	.word	0x00000000
	.align		4
        /*000c*/ 	.word	0xfffffffe
	.align		4
        /*0010*/ 	.word	0x00000000
	.align		4
        /*0014*/ 	.word	0xfffffffd
	.align		4
        /*0018*/ 	.word	0x00000000
	.align		4
        /*001c*/ 	.word	0xfffffffc


//--------------------- .text._Z7productPiS_S_    --------------------------
	.section	.text._Z7productPiS_S_,"ax",@progbits
	.align	128
        .global         _Z7productPiS_S_
        .type           _Z7productPiS_S_,@function
        .size           _Z7productPiS_S_,(.L_x_1 - _Z7productPiS_S_)
        .other          _Z7productPiS_S_,@"STO_CUDA_ENTRY STV_DEFAULT"
_Z7productPiS_S_:
.text._Z7productPiS_S_:
[----:B------:R-:W-:Y:S01]  /*0000*/  LDC R1, c[0x0][0x37c] ;  /* 0x0000df00ff017b82 */ /* 0x000fe20000000800 */
[----:B------:R-:W0:Y:S07]  /*0010*/  S2R R8, SR_TID.X ;  /* 0x0000000000087919 */ /* 0x000e2e0000002100 */
[----:B------:R-:W0:Y:S01]  /*0020*/  S2UR UR4, SR_CTAID.X ;  /* 0x00000000000479c3 */ /* 0x000e220000002500 */
[----:B------:R-:W1:Y:S07]  /*0030*/  LDCU.64 UR6, c[0x0][0x358] ;  /* 0x00006b00ff0677ac */ /* 0x000e6e0008000a00 */
[----:B------:R-:W0:Y:S08]  /*0040*/  LDC R9, c[0x0][0x360] ;  /* 0x0000d800ff097b82 */ /* 0x000e300000000800 */
[----:B------:R-:W2:Y:S08]  /*0050*/  LDC.64 R2, c[0x0][0x380] ;  /* 0x0000e000ff027b82 */ /* 0x000eb00000000a00 */
[----:B------:R-:W3:Y:S01]  /*0060*/  LDC.64 R4, c[0x0][0x388] ;  /* 0x0000e200ff047b82 */ /* 0x000ee20000000a00 */
[----:B0-----:R-:W-:-:S07]  /*0070*/  IMAD R9, R9, UR4, R8 ;  /* 0x0000000409097c24 */ /* 0x001fce000f8e0208 */
[----:B------:R-:W0:Y:S01]  /*0080*/  LDC.64 R6, c[0x0][0x390] ;  /* 0x0000e400ff067b82 */ /* 0x000e220000000a00 */
[----:B--2---:R-:W-:-:S05]  /*0090*/  IMAD.WIDE R2, R9, 0x4, R2 ;  /* 0x0000000409027825 */ /* 0x004fca00078e0202 */
[----:B-1----:R-:W2:Y:S01]  /*00a0*/  LDG.E R0, desc[UR6][R2.64] ;  /* 0x0000000602007981 */ /* 0x002ea2000c1e1900 */
[----:B---3--:R-:W-:-:S05]  /*00b0*/  IMAD.WIDE R4, R9, 0x4, R4 ;  /* 0x0000000409047825 */ /* 0x008fca00078e0204 */
[----:B------:R-:W2:Y:S01]  /*00c0*/  LDG.E R11, desc[UR6][R4.64] ;  /* 0x00000006040b7981 */ /* 0x000ea2000c1e1900 */
[----:B0-----:R-:W-:-:S04]  /*00d0*/  IMAD.WIDE R6, R9, 0x4, R6 ;  /* 0x0000000409067825 */ /* 0x001fc800078e0206 */
[----:B--2---:R-:W-:-:S05]  /*00e0*/  IMAD R11, R0, R11, RZ ;  /* 0x0000000b000b7224 */ /* 0x004fca00078e02ff */
[----:B------:R0:W-:Y:S04]  /*00f0*/  STG.E desc[UR6][R6.64], R11 ;  /* 0x0000000b06007986 */ /* 0x0001e8000c101906 */
[----:B------:R-:W2:Y:S04]  /*0100*/  LDG.E R0, desc[UR6][R2.64+0x2000] ;  /* 0x0020000602007981 */ /* 0x000ea8000c1e1900 */
[----:B------:R-:W2:Y:S02]  /*0110*/  LDG.E R9, desc[UR6][R4.64+0x2000] ;  /* 0x0020000604097981 */ /* 0x000ea4000c1e1900 */
[----:B--2---:R-:W-:-:S05]  /*0120*/  IMAD R9, R0, R9, RZ ;  /* 0x0000000900097224 */ /* 0x004fca00078e02ff */
[----:B------:R1:W-:Y:S04]  /*0130*/  STG.E desc[UR6][R6.64+0x2000], R9 ;  /* 0x0020000906007986 */ /* 0x0003e8000c101906 */
[----:B------:R-:W2:Y:S04]  /*0140*/  LDG.E R0, desc[UR6][R2.64+0x4000] ;  /* 0x0040000602007981 */ /* 0x000ea8000c1e1900 */
[----:B------:R-:W2:Y:S02]  /*0150*/  LDG.E R13, desc[UR6][R4.64+0x4000] ;  /* 0x00400006040d7981 */ /* 0x000ea4000c1e1900 */
[----:B--2---:R-:W-:-:S05]  /*0160*/  IMAD R13, R0, R13, RZ ;  /* 0x0000000d000d7224 */ /* 0x004fca00078e02ff */
[----:B------:R-:W-:Y:S04]  /*0170*/  STG.E desc[UR6][R6.64+0x4000], R13 ;  /* 0x0040000d06007986 */ /* 0x000fe8000c101906 */
[----:B------:R-:W2:Y:S04]  /*0180*/  LDG.E R0, desc[UR6][R2.64+0x6000] ;  /* 0x0060000602007981 */ /* 0x000ea8000c1e1900 */
[----:B------:R-:W2:Y:S01]  /*0190*/  LDG.E R15, desc[UR6][R4.64+0x6000] ;  /* 0x00600006040f7981 */ /* 0x000ea2000c1e1900 */
[----:B------:R-:W3:Y:S01]  /*01a0*/  S2UR UR5, SR_CgaCtaId ;  /* 0x00000000000579c3 */ /* 0x000ee20000008800 */
[----:B------:R-:W-:Y:S01]  /*01b0*/  UMOV UR4, 0x400 ;  /* 0x0000040000047882 */ /* 0x000fe20000000000 */
[----:B--2---:R-:W-:-:S05]  /*01c0*/  IMAD R15, R0, R15, RZ ;  /* 0x0000000f000f7224 */ /* 0x004fca00078e02ff */
[----:B------:R-:W-:Y:S04]  /*01d0*/  STG.E desc[UR6][R6.64+0x6000], R15 ;  /* 0x0060000f06007986 */ /* 0x000fe8000c101906 */
[----:B------:R-:W2:Y:S04]  /*01e0*/  LDG.E R0, desc[UR6][R2.64+0x8000] ;  /* 0x0080000602007981 */ /* 0x000ea8000c1e1900 */
[----:B0-----:R-:W2:Y:S01]  /*01f0*/  LDG.E R11, desc[UR6][R4.64+0x8000] ;  /* 0x00800006040b7981 */ /* 0x001ea2000c1e1900 */
[----:B---3--:R-:W-:-:S06]  /*0200*/  ULEA UR4, UR5, UR4, 0x18 ;  /* 0x0000000405047291 */ /* 0x008fcc000f8ec0ff */
[----:B-1----:R-:W-:Y:S01]  /*0210*/  LEA R9, R8, UR4, 0x2 ;  /* 0x0000000408097c11 */ /* 0x002fe2000f8e10ff */
[----:B--2---:R-:W-:-:S04]  /*0220*/  IMAD R11, R0, R11, RZ ;  /* 0x0000000b000b7224 */ /* 0x004fc800078e02ff */
[----:B------:R-:W-:Y:S04]  /*0230*/  STS [R9], R0 ;  /* 0x0000000009007388 */ /* 0x000fe80000000800 */
[----:B------:R-:W-:Y:S01]  /*0240*/  STG.E desc[UR6][R6.64+0x8000], R11 ;  /* 0x0080000b06007986 */ /* 0x000fe2000c101906 */
[----:B------:R-:W-:Y:S05]  /*0250*/  EXIT ;  /* 0x000000000000794d */ /* 0x000fea0003800000 */
.L_x_0:
[----:B------:R-:W-:-:S00]  /*0260*/  BRA `(.L_x_0) ;  /* 0xfffffffc00fc7947 */ /* 0x000fc0000383ffff */
[----:B------:R-:W-:-:S00]  /*0270*/  NOP ;  /* 0x0000000000007918 */ /* 0x000fc00000000000 */
        /* <DEDUP_REMOVED lines=8> */
.L_x_1:


//--------------------- .nv.shared._Z7productPiS_S_ --------------------------
	.section	.nv.shared._Z7productPiS_S_,"aw",@nobits
	.sectionflags	@""
	.align	4
.nv.shared._Z7productPiS_S_:
	.zero		5120


//--------------------- .nv.shared.reserved.0     --------------------------
	.section	.nv.shared.reserved.0,"aw",@nobits
	.weak		__nv_reservedSMEM_offset_0_alias
	.size		__nv_reservedSMEM_offset_0_alias, 0, 64
	.other		__nv_reservedSMEM_offset_0_alias,@"STO_CUDA_RESERVED_SHARED STV_DEFAULT"
__nv_reservedSMEM_offset_0_alias:
	.zero		0
	.zero		64


//--------------------- .nv.constant0._Z7productPiS_S_ --------------------------
	.section	.nv.constant0._Z7productPiS_S_,"a",@progbits
	.sectionflags	@""
	.align	4
.nv.constant0._Z7productPiS_S_:
	.zero		920


//--------------------- SYMBOLS --------------------------

	.type		.nv.reservedSmem.offset0,@object
	.size		.nv.reservedSmem.offset0,0x4
	.type		.nv.reservedSmem.cap,@object
	.size		.nv.reservedSmem.cap,0x4
